	.headerflags	@"EF_CUDA_TEXMODE_UNIFIED EF_CUDA_64BIT_ADDRESS EF_CUDA_ACCELERATORS EF_CUDA_SM90 EF_CUDA_VIRTUAL_SM(EF_CUDA_SM90)"
	.elftype	@"ET_EXEC"


//--------------------- .nv.info                  --------------------------
	.section	.nv.info,"",@"SHT_CUDA_INFO"
	.align	4


	//----- nvinfo : EIATTR_REGCOUNT
	.align		4
        /*0000*/ 	.byte	0x04, 0x2f
        /*0002*/ 	.short	(.L_1 - .L_0)
	.align		4
.L_0:
        /*0004*/ 	.word	index@(triton_poi_fused__softmax_add_mul_5)
        /*0008*/ 	.word	0x00000010


	//----- nvinfo : EIATTR_MIN_STACK_SIZE
	.align		4
.L_1:
        /*000c*/ 	.byte	0x04, 0x12
        /*000e*/ 	.short	(.L_3 - .L_2)
	.align		4
.L_2:
        /*0010*/ 	.word	index@(triton_poi_fused__softmax_add_mul_5)
        /*0014*/ 	.word	0x00000000


	//----- nvinfo : EIATTR_FRAME_SIZE
	.align		4
.L_3:
        /*0018*/ 	.byte	0x04, 0x11
        /*001a*/ 	.short	(.L_5 - .L_4)
	.align		4
.L_4:
        /*001c*/ 	.word	index@(triton_poi_fused__softmax_add_mul_5)
        /*0020*/ 	.word	0x00000000


	//----- nvinfo : EIATTR_MIN_STACK_SIZE
	.align		4
.L_5:
        /*0024*/ 	.byte	0x04, 0x12
        /*0026*/ 	.short	(.L_7 - .L_6)
	.align		4
.L_6:
        /*0028*/ 	.word	index@(triton_poi_fused__softmax_add_mul_5)
        /*002c*/ 	.word	0x00000000
.L_7:


//--------------------- .nv.info.triton_poi_fused__softmax_add_mul_5 --------------------------
	.section	.nv.info.triton_poi_fused__softmax_add_mul_5,"",@"SHT_CUDA_INFO"
	.sectionflags	@""
	.align	4


	//----- nvinfo : EIATTR_CUDA_API_VERSION
	.align		4
        /*0000*/ 	.byte	0x04, 0x37
        /*0002*/ 	.short	(.L_9 - .L_8)
.L_8:
        /*0004*/ 	.word	0x0000007c


	//----- nvinfo : EIATTR_KPARAM_INFO
	.align		4
.L_9:
        /*0008*/ 	.byte	0x04, 0x17
        /*000a*/ 	.short	(.L_11 - .L_10)
.L_10:
        /*000c*/ 	.word	0x00000000
        /*0010*/ 	.short	0x0004
        /*0012*/ 	.short	0x0020
        /*0014*/ 	.byte	0x00, 0xf0, 0x11, 0x00


	//----- nvinfo : EIATTR_KPARAM_INFO
	.align		4
.L_11:
        /*0018*/ 	.byte	0x04, 0x17
        /*001a*/ 	.short	(.L_13 - .L_12)
.L_12:
        /*001c*/ 	.word	0x00000000
        /*0020*/ 	.short	0x0003
        /*0022*/ 	.short	0x0018
        /*0024*/ 	.byte	0x00, 0xf4, 0x21, 0x00


	//----- nvinfo : EIATTR_KPARAM_INFO
	.align		4
.L_13:
        /*0028*/ 	.byte	0x04, 0x17
        /*002a*/ 	.short	(.L_15 - .L_14)
.L_14:
        /*002c*/ 	.word	0x00000000
        /*0030*/ 	.short	0x0002
        /*0032*/ 	.short	0x0010
        /*0034*/ 	.byte	0x00, 0xf4, 0x21, 0x00


	//----- nvinfo : EIATTR_KPARAM_INFO
	.align		4
.L_15:
        /*0038*/ 	.byte	0x04, 0x17
        /*003a*/ 	.short	(.L_17 - .L_16)
.L_16:
        /*003c*/ 	.word	0x00000000
        /*0040*/ 	.short	0x0001
        /*0042*/ 	.short	0x0008
        /*0044*/ 	.byte	0x00, 0xf4, 0x21, 0x00


	//----- nvinfo : EIATTR_KPARAM_INFO
	.align		4
.L_17:
        /*0048*/ 	.byte	0x04, 0x17
        /*004a*/ 	.short	(.L_19 - .L_18)
.L_18:
        /*004c*/ 	.word	0x00000000
        /*0050*/ 	.short	0x0000
        /*0052*/ 	.short	0x0000
        /*0054*/ 	.byte	0x00, 0xf4, 0x21, 0x00


	//----- nvinfo : EIATTR_SPARSE_MMA_MASK
	.align		4
.L_19:
        /*0058*/ 	.byte	0x03, 0x50
        /*005a*/ 	.short	0x0000


	//----- nvinfo : EIATTR_MAXREG_COUNT
	.align		4
        /*005c*/ 	.byte	0x03, 0x1b
        /*005e*/ 	.short	0x00ff


	//----- nvinfo : EIATTR_EXIT_INSTR_OFFSETS
	.align		4
        /*0060*/ 	.byte	0x04, 0x1c
        /*0062*/ 	.short	(.L_21 - .L_20)


	//   ....[0]....
.L_20:
        /*0064*/ 	.word	0x000002d0


	//   ....[1]....
        /*0068*/ 	.word	0x000002f0


	//----- nvinfo : EIATTR_REQNTID
	.align		4
.L_21:
        /*006c*/ 	.byte	0x04, 0x10
        /*006e*/ 	.short	(.L_23 - .L_22)
.L_22:
        /*0070*/ 	.word	0x00000080
        /*0074*/ 	.word	0x00000001
        /*0078*/ 	.word	0x00000001


	//----- nvinfo : EIATTR_CBANK_PARAM_SIZE
	.align		4
.L_23:
        /*007c*/ 	.byte	0x03, 0x19
        /*007e*/ 	.short	0x0024


	//----- nvinfo : EIATTR_PARAM_CBANK
	.align		4
        /*0080*/ 	.byte	0x04, 0x0a
        /*0082*/ 	.short	(.L_25 - .L_24)
	.align		4
.L_24:
        /*0084*/ 	.word	index@(.nv.constant0.triton_poi_fused__softmax_add_mul_5)
        /*0088*/ 	.short	0x0210
        /*008a*/ 	.short	0x0024


	//----- nvinfo : EIATTR_SW_WAR
	.align		4
.L_25:
        /*008c*/ 	.byte	0x04, 0x36
        /*008e*/ 	.short	(.L_27 - .L_26)
.L_26:
        /*0090*/ 	.word	0x00000008
.L_27:


//--------------------- .nv.callgraph             --------------------------
	.section	.nv.callgraph,"",@"SHT_CUDA_CALLGRAPH"
	.align	4
	.sectionentsize	8
	.align		4
        /*0000*/ 	.word	0x00000000
	.align		4
        /*0004*/ 	.word	0xffffffff
	.align		4
        /*0008*/ 	.word	0x00000000
	.align		4
        /*000c*/ 	.word	0xfffffffe
	.align		4
        /*0010*/ 	.word	0x00000000
	.align		4
        /*0014*/ 	.word	0xfffffffd
	.align		4
        /*0018*/ 	.word	0x00000000
	.align		4
        /*001c*/ 	.word	0xfffffffc


//--------------------- .text.triton_poi_fused__softmax_add_mul_5 --------------------------
	.section	.text.triton_poi_fused__softmax_add_mul_5,"ax",@progbits
	.align	128
        .global         triton_poi_fused__softmax_add_mul_5
        .type           triton_poi_fused__softmax_add_mul_5,@function
        .size           triton_poi_fused__softmax_add_mul_5,(.L_x_1 - triton_poi_fused__softmax_add_mul_5)
        .other          triton_poi_fused__softmax_add_mul_5,@"STO_CUDA_ENTRY STV_DEFAULT"
triton_poi_fused__softmax_add_mul_5:
.text.triton_poi_fused__softmax_add_mul_5:
[----:B------:R-:W0:Y:S02]  /*0000*/  LDC R1, c[0x0][0x28] ;  /* 0x00000a00ff017b82 */ /* 0x000e240000000800 */
[----:B------:R-:W1:Y:S01]  /*0010*/  S2R R0, SR_TID.X ;  /* 0x0000000000007919 */ /* 0x000e620000002100 */
[----:B------:R-:W2:Y:S01]  /*0020*/  LDC.64 R4, c[0x0][0x210] ;  /* 0x00008400ff047b82 */ /* 0x000ea20000000a00 */
[----:B------:R-:W-:Y:S01]  /*0030*/  HFMA2.MMA R13, -RZ, RZ, 0, 0 ;  /* 0x00000000ff0d7435 */ /* 0x000fe200000001ff */
[----:B------:R-:W-:Y:S01]  /*0040*/  ULDC.64 UR4, c[0x0][0x208] ;  /* 0x0000820000047ab9 */ /* 0x000fe20000000a00 */
[----:B------:R-:W3:Y:S05]  /*0050*/  S2R R9, SR_CTAID.X ;  /* 0x0000000000097919 */ /* 0x000eea0000002500 */
[----:B------:R-:W4:Y:S01]  /*0060*/  LDC.64 R6, c[0x0][0x218] ;  /* 0x00008600ff067b82 */ /* 0x000f220000000a00 */
[----:B-1----:R-:W-:-:S02]  /*0070*/  LOP3.LUT R0, R0, 0x7f, RZ, 0xc0, !PT ;  /* 0x0000007f00007812 */ /* 0x002fc400078ec0ff */
[----:B---3--:R-:W-:Y:S02]  /*0080*/  SHF.R.S32.HI R2, RZ, 0x18, R9 ;  /* 0x00000018ff027819 */ /* 0x008fe40000011409 */
[----:B------:R-:W-:Y:S02]  /*0090*/  LEA R9, R9, R0, 0x7 ;  /* 0x0000000009097211 */ /* 0x000fe400078e38ff */
[----:B------:R-:W-:Y:S02]  /*00a0*/  SGXT R0, R2, 0x1 ;  /* 0x000000010200781a */ /* 0x000fe40000000200 */
[----:B------:R-:W1:Y:S01]  /*00b0*/  LDC.64 R2, c[0x0][0x220] ;  /* 0x00008800ff027b82 */ /* 0x000e620000000a00 */
[C---:B------:R-:W-:Y:S01]  /*00c0*/  ISETP.GE.AND P3, PT, R9.reuse, 0x100, PT ;  /* 0x000001000900780c */ /* 0x040fe20003f66270 */
[----:B--2---:R-:W-:Y:S01]  /*00d0*/  IMAD.WIDE R4, R9, 0x4, R4 ;  /* 0x0000000409047825 */ /* 0x004fe200078e0204 */
[CC--:B------:R-:W-:Y:S02]  /*00e0*/  LEA.HI R8, R0.reuse, R9.reuse, RZ, 0x6 ;  /* 0x0000000900087211 */ /* 0x0c0fe400078f30ff */
[----:B------:R-:W-:-:S02]  /*00f0*/  LEA.HI R0, R0, R9, RZ, 0x2 ;  /* 0x0000000900007211 */ /* 0x000fc400078f10ff */
[----:B------:R-:W-:-:S04]  /*0100*/  LOP3.LUT R8, R8, 0xffffffc0, RZ, 0xc0, !PT ;  /* 0xffffffc008087812 */ /* 0x000fc800078ec0ff */
[----:B------:R-:W-:Y:S02]  /*0110*/  IADD3 R11, R9, -R8, RZ ;  /* 0x80000008090b7210 */ /* 0x000fe40007ffe0ff */
[----:B------:R-:W2:Y:S01]  /*0120*/  LDC.64 R8, c[0x0][0x228] ;  /* 0x00008a00ff087b82 */ /* 0x000ea20000000a00 */
[----:B------:R-:W-:Y:S02]  /*0130*/  HFMA2.MMA R10, -RZ, RZ, 0, 0 ;  /* 0x00000000ff0a7435 */ /* 0x000fe400000001ff */
[----:B----4-:R-:W-:Y:S01]  /*0140*/  IMAD.WIDE R6, R11, 0x4, R6 ;  /* 0x000000040b067825 */ /* 0x010fe200078e0206 */
[----:B------:R-:W-:Y:S02]  /*0150*/  SHF.R.S32.HI R11, RZ, 0x2, R0 ;  /* 0x00000002ff0b7819 */ /* 0x000fe40000011400 */
[----:B------:R-:W-:Y:S02]  /*0160*/  MOV R0, RZ ;  /* 0x000000ff00007202 */ /* 0x000fe40000000f00 */
[----:B------:R-:W3:Y:S01]  /*0170*/  @!P3 LDG.E.EL R13, desc[UR4][R6.64] ;  /* 0x00000004060db981 */ /* 0x000ee2000c2e1900 */
[----:B-1----:R-:W-:-:S03]  /*0180*/  IMAD.WIDE R2, R11, 0x4, R2 ;  /* 0x000000040b027825 */ /* 0x002fc600078e0202 */
[----:B------:R-:W3:Y:S04]  /*0190*/  @!P3 LDG.E R0, desc[UR4][R4.64] ;  /* 0x000000040400b981 */ /* 0x000ee8000c1e1900 */
[----:B------:R-:W4:Y:S01]  /*01a0*/  @!P3 LDG.E.EL R10, desc[UR4][R2.64] ;  /* 0x00000004020ab981 */ /* 0x000f22000c2e1900 */
[----:B--2---:R-:W-:Y:S01]  /*01b0*/  IMAD.WIDE R8, R11, 0x4, R8 ;  /* 0x000000040b087825 */ /* 0x004fe200078e0208 */
[----:B------:R-:W-:-:S06]  /*01c0*/  MOV R11, RZ ;  /* 0x000000ff000b7202 */ /* 0x000fcc0000000f00 */
[----:B------:R-:W2:Y:S01]  /*01d0*/  @!P3 LDG.E.EL R11, desc[UR4][R8.64] ;  /* 0x00000004080bb981 */ /* 0x000ea2000c2e1900 */
[----:B---3--:R-:W-:-:S04]  /*01e0*/  FFMA R13, R0, 0.5, R13 ;  /* 0x3f000000000d7823 */ /* 0x008fc8000000000d */
[----:B----4-:R-:W-:-:S04]  /*01f0*/  FADD R10, R13, -R10 ;  /* 0x8000000a0d0a7221 */ /* 0x010fc80000000000 */
[----:B------:R-:W-:-:S05]  /*0200*/  FMUL R10, R10, 1.4426950216293334961 ;  /* 0x3fb8aa3b0a0a7820 */ /* 0x000fca0000400000 */
[----:B------:R-:W-:Y:S02]  /*0210*/  FSETP.GEU.AND P1, PT, R10, -126, PT ;  /* 0xc2fc00000a00780b */ /* 0x000fe40003f2e000 */
[C---:B--2---:R-:W-:Y:S02]  /*0220*/  FSETP.GT.AND P0, PT, |R11|.reuse, 8.50705917302346158658e+37, PT ;  /* 0x7e8000000b00780b */ /* 0x044fe40003f04200 */
[----:B------:R-:W-:-:S09]  /*0230*/  FSETP.GEU.AND P2, PT, |R11|, 1.175494350822287508e-38, PT ;  /* 0x008000000b00780b */ /* 0x000fd20003f4e200 */
[----:B------:R-:W-:-:S04]  /*0240*/  @!P1 FMUL R10, R10, 0.5 ;  /* 0x3f0000000a0a9820 */ /* 0x000fc80000400000 */
[----:B------:R-:W1:Y:S01]  /*0250*/  MUFU.EX2 R0, R10 ;  /* 0x0000000a00007308 */ /* 0x000e620000000800 */
[----:B------:R-:W-:-:S04]  /*0260*/  @P0 FMUL R11, R11, 0.25 ;  /* 0x3e8000000b0b0820 */ /* 0x000fc80000400000 */
[----:B------:R-:W-:-:S04]  /*0270*/  @!P2 FMUL R11, R11, 16777216 ;  /* 0x4b8000000b0ba820 */ /* 0x000fc80000400000 */
[----:B------:R-:W2:Y:S01]  /*0280*/  MUFU.RCP R3, R11 ;  /* 0x0000000b00037308 */ /* 0x000ea20000001000 */
[----:B-1----:R-:W-:-:S04]  /*0290*/  @!P1 FMUL R0, R0, R0 ;  /* 0x0000000000009220 */ /* 0x002fc80000400000 */
[----:B------:R-:W-:-:S04]  /*02a0*/  @P0 FMUL R0, R0, 0.25 ;  /* 0x3e80000000000820 */ /* 0x000fc80000400000 */
[----:B------:R-:W-:-:S04]  /*02b0*/  @!P2 FMUL R0, R0, 16777216 ;  /* 0x4b8000000000a820 */ /* 0x000fc80000400000 */
[----:B--2---:R-:W-:Y:S01]  /*02c0*/  FMUL R3, R3, R0 ;  /* 0x0000000003037220 */ /* 0x004fe20000400000 */
[----:B------:R-:W-:Y:S06]  /*02d0*/  @P3 EXIT ;  /* 0x000000000000394d */ /* 0x000fec0003800000 */
[----:B------:R-:W-:Y:S01]  /*02e0*/  STG.E desc[UR4][R4.64], R3 ;  /* 0x0000000304007986 */ /* 0x000fe2000c101904 */
[----:B------:R-:W-:Y:S05]  /*02f0*/  EXIT ;  /* 0x000000000000794d */ /* 0x000fea0003800000 */
.L_x_0:
[----:B------:R-:W-:-:S00]  /*0300*/  BRA `(.L_x_0) ;  /* 0xfffffffc00fc7947 */ /* 0x000fc0000383ffff */
[----:B------:R-:W-:-:S00]  /*0310*/  NOP ;  /* 0x0000000000007918 */ /* 0x000fc00000000000 */
        /* <DEDUP_REMOVED lines=14> */
.L_x_1:


//--------------------- .nv.constant0.triton_poi_fused__softmax_add_mul_5 --------------------------
	.section	.nv.constant0.triton_poi_fused__softmax_add_mul_5,"a",@progbits
	.sectionflags	@""
	.align	4
.nv.constant0.triton_poi_fused__softmax_add_mul_5:
	.zero		564
